//
// Generated by NVIDIA NVVM Compiler
//
// Compiler Build ID: CL-36424714
// Cuda compilation tools, release 13.0, V13.0.88
// Based on NVVM 20.0.0
//

.version 9.0
.target sm_100
.address_size 64

	// .globl	_Z10sqrtKernelPKfPfi

.visible .entry _Z10sqrtKernelPKfPfi(
	.param .u64 .ptr .align 1 _Z10sqrtKernelPKfPfi_param_0,
	.param .u64 .ptr .align 1 _Z10sqrtKernelPKfPfi_param_1,
	.param .u32 _Z10sqrtKernelPKfPfi_param_2
)
{
	.reg .pred 	%p<2>;
	.reg .b32 	%r<6>;
	.reg .b32 	%f<3>;
	.reg .b64 	%rd<8>;

	ld.param.u64 	%rd1, [_Z10sqrtKernelPKfPfi_param_0];
	ld.param.u64 	%rd2, [_Z10sqrtKernelPKfPfi_param_1];
	ld.param.u32 	%r2, [_Z10sqrtKernelPKfPfi_param_2];
	mov.u32 	%r3, %ctaid.x;
	mov.u32 	%r4, %ntid.x;
	mov.u32 	%r5, %tid.x;
	mad.lo.s32 	%r1, %r3, %r4, %r5;
	setp.ge.s32 	%p1, %r1, %r2;
	@%p1 bra 	$L__BB0_2;
	cvta.to.global.u64 	%rd3, %rd1;
	cvta.to.global.u64 	%rd4, %rd2;
	mul.wide.s32 	%rd5, %r1, 4;
	add.s64 	%rd6, %rd3, %rd5;
	ld.global.nc.f32 	%f1, [%rd6];
	sqrt.rn.f32 	%f2, %f1;
	add.s64 	%rd7, %rd4, %rd5;
	st.global.f32 	[%rd7], %f2;
$L__BB0_2:
	ret;

}


// ===== COMPILED SASS (sm_100) =====

	.target	sm_100

	.elftype	@"ET_EXEC"


//--------------------- .note.nv.tkinfo           --------------------------
	.section	.note.nv.tkinfo,"",@"SHT_NOTE"
	.sectionflags	@"SHF_NOTE_NV_TKINFO"
	.tkinfo
        /*0018*/ 	.word	0x00000002
        /*0030*/ 	.string	""
        /*0030*/ 	.string	"ptxas"
        /*0030*/ 	.string	"Cuda compilation tools, release 13.0, V13.0.88"
        /*0030*/ 	.string	"Build cuda_13.0.r13.0/compiler.36424714_0"
        /*0030*/ 	.string	"-arch sm_100 -m 64 "



//--------------------- .note.nv.cuinfo           --------------------------
	.section	.note.nv.cuinfo,"",@"SHT_NOTE"
	.sectionflags	@"SHF_NOTE_NV_CUINFO"
        /*0018*/ 	.short	0x0002
        /*001a*/ 	.short	0x0064
        /*001c*/ 	.short	0x0082
	.zero		2


//--------------------- .nv.info                  --------------------------
	.section	.nv.info,"",@"SHT_CUDA_INFO"
	.align	4


	//----- nvinfo : EIATTR_REGCOUNT
	.align		4
        /*0000*/ 	.byte	0x04, 0x2f
        /*0002*/ 	.short	(.L_1 - .L_0)
	.align		4
.L_0:
        /*0004*/ 	.word	index@(_Z10sqrtKernelPKfPfi)
        /*0008*/ 	.word	0x0000000c


	//----- nvinfo : EIATTR_FRAME_SIZE
	.align		4
.L_1:
        /*000c*/ 	.byte	0x04, 0x11
        /*000e*/ 	.short	(.L_3 - .L_2)
	.align		4
.L_2:
        /*0010*/ 	.word	index@($__internal_0_$__cuda_sm20_sqrt_rn_f32_slowpath)
        /*0014*/ 	.word	0x00000000


	//----- nvinfo : EIATTR_FRAME_SIZE
	.align		4
.L_3:
        /*0018*/ 	.byte	0x04, 0x11
        /*001a*/ 	.short	(.L_5 - .L_4)
	.align		4
.L_4:
        /*001c*/ 	.word	index@(_Z10sqrtKernelPKfPfi)
        /*0020*/ 	.word	0x00000000


	//----- nvinfo : EIATTR_MIN_STACK_SIZE
	.align		4
.L_5:
        /*0024*/ 	.byte	0x04, 0x12
        /*0026*/ 	.short	(.L_7 - .L_6)
	.align		4
.L_6:
        /*0028*/ 	.word	index@(_Z10sqrtKernelPKfPfi)
        /*002c*/ 	.word	0x00000000
.L_7:


//--------------------- .nv.compat                --------------------------
	.section	.nv.compat,"",@"SHT_CUDA_COMPAT_INFO"
	.align	4
        /*0000*/ 	.byte	0x02, 0x09, 0x00, 0x00, 0x02, 0x02, 0x01, 0x00, 0x02, 0x05, 0x05, 0x00, 0x03, 0x07, 0x01, 0x01
        /*0010*/ 	.byte	0x02, 0x03, 0x00, 0x00, 0x02, 0x06, 0x01, 0x00, 0x04, 0x0b, 0x08, 0x00, 0x01, 0x00, 0x00, 0x00
        /*0020*/ 	.byte	0x00, 0x00, 0x00, 0x00


//--------------------- .nv.info._Z10sqrtKernelPKfPfi --------------------------
	.section	.nv.info._Z10sqrtKernelPKfPfi,"",@"SHT_CUDA_INFO"
	.sectionflags	@""
	.align	4


	//----- nvinfo : EIATTR_CUDA_API_VERSION
	.align		4
        /*0000*/ 	.byte	0x04, 0x37
        /*0002*/ 	.short	(.L_9 - .L_8)
.L_8:
        /*0004*/ 	.word	0x00000082


	//----- nvinfo : EIATTR_KPARAM_INFO
	.align		4
.L_9:
        /*0008*/ 	.byte	0x04, 0x17
        /*000a*/ 	.short	(.L_11 - .L_10)
.L_10:
        /*000c*/ 	.word	0x00000000
        /*0010*/ 	.short	0x0002
        /*0012*/ 	.short	0x0010
        /*0014*/ 	.byte	0x00, 0xf0, 0x11, 0x00


	//----- nvinfo : EIATTR_KPARAM_INFO
	.align		4
.L_11:
        /*0018*/ 	.byte	0x04, 0x17
        /*001a*/ 	.short	(.L_13 - .L_12)
.L_12:
        /*001c*/ 	.word	0x00000000
        /*0020*/ 	.short	0x0001
        /*0022*/ 	.short	0x0008
        /*0024*/ 	.byte	0x00, 0xf5, 0x21, 0x00


	//----- nvinfo : EIATTR_KPARAM_INFO
	.align		4
.L_13:
        /*0028*/ 	.byte	0x04, 0x17
        /*002a*/ 	.short	(.L_15 - .L_14)
.L_14:
        /*002c*/ 	.word	0x00000000
        /*0030*/ 	.short	0x0000
        /*0032*/ 	.short	0x0000
        /*0034*/ 	.byte	0x00, 0xf5, 0x21, 0x00


	//----- nvinfo : EIATTR_SPARSE_MMA_MASK
	.align		4
.L_15:
        /*0038*/ 	.byte	0x03, 0x50
        /*003a*/ 	.short	0x0000


	//----- nvinfo : EIATTR_MAXREG_COUNT
	.align		4
        /*003c*/ 	.byte	0x03, 0x1b
        /*003e*/ 	.short	0x00ff


	//----- nvinfo : EIATTR_MERCURY_ISA_VERSION
	.align		4
        /*0040*/ 	.byte	0x03, 0x5f
        /*0042*/ 	.short	0x0101


	//----- nvinfo : EIATTR_VRC_CTA_INIT_COUNT
	.align		4
        /*0044*/ 	.byte	0x02, 0x4a
	.zero		1
	.zero		1


	//----- nvinfo : EIATTR_EXIT_INSTR_OFFSETS
	.align		4
        /*0048*/ 	.byte	0x04, 0x1c
        /*004a*/ 	.short	(.L_17 - .L_16)


	//   ....[0]....
.L_16:
        /*004c*/ 	.word	0x00000070


	//   ....[1]....
        /*0050*/ 	.word	0x000001c0


	//----- nvinfo : EIATTR_CRS_STACK_SIZE
	.align		4
.L_17:
        /*0054*/ 	.byte	0x04, 0x1e
        /*0056*/ 	.short	(.L_19 - .L_18)
.L_18:
        /*0058*/ 	.word	0x00000000


	//----- nvinfo : EIATTR_CBANK_PARAM_SIZE
	.align		4
.L_19:
        /*005c*/ 	.byte	0x03, 0x19
        /*005e*/ 	.short	0x0014


	//----- nvinfo : EIATTR_PARAM_CBANK
	.align		4
        /*0060*/ 	.byte	0x04, 0x0a
        /*0062*/ 	.short	(.L_21 - .L_20)
	.align		4
.L_20:
        /*0064*/ 	.word	index@(.nv.constant0._Z10sqrtKernelPKfPfi)
        /*0068*/ 	.short	0x0380
        /*006a*/ 	.short	0x0014


	//----- nvinfo : EIATTR_SW_WAR
	.align		4
.L_21:
        /*006c*/ 	.byte	0x04, 0x36
        /*006e*/ 	.short	(.L_23 - .L_22)
.L_22:
        /*0070*/ 	.word	0x00000008
.L_23:


//--------------------- .nv.callgraph             --------------------------
	.section	.nv.callgraph,"",@"SHT_CUDA_CALLGRAPH"
	.align	4
	.sectionentsize	8
	.align		4
        /*0000*/ 	.word	0x00000000
	.align		4
        /*0004*/ 	.word	0xffffffff
	.align		4
        /*0008*/ 	.word	0x00000000
	.align		4
        /*000c*/ 	.word	0xfffffffe
	.align		4
        /*0010*/ 	.word	0x00000000
	.align		4
        /*0014*/ 	.word	0xfffffffd
	.align		4
        /*0018*/ 	.word	0x00000000
	.align		4
        /*001c*/ 	.word	0xfffffffc


//--------------------- .text._Z10sqrtKernelPKfPfi --------------------------
	.section	.text._Z10sqrtKernelPKfPfi,"ax",@progbits
	.align	128
        .global         _Z10sqrtKernelPKfPfi
        .type           _Z10sqrtKernelPKfPfi,@function
        .size           _Z10sqrtKernelPKfPfi,(.L_x_5 - _Z10sqrtKernelPKfPfi)
        .other          _Z10sqrtKernelPKfPfi,@"STO_CUDA_ENTRY STV_DEFAULT"
_Z10sqrtKernelPKfPfi:
.text._Z10sqrtKernelPKfPfi:
[----:B------:R-:W-:Y:S01]  /*0000*/  LDC R1, c[0x0][0x37c] ;  /* 0x0000df00ff017b82 */ /* 0x000fe20000000800 */
[----:B------:R-:W0:Y:S07]  /*0010*/  S2R R0, SR_TID.X ;  /* 0x0000000000007919 */ /* 0x000e2e0000002100 */
[----:B------:R-:W0:Y:S01]  /*0020*/  S2UR UR4, SR_CTAID.X ;  /* 0x00000000000479c3 */ /* 0x000e220000002500 */
[----:B------:R-:W1:Y:S07]  /*0030*/  LDCU UR5, c[0x0][0x390] ;  /* 0x00007200ff0577ac */ /* 0x000e6e0008000800 */
[----:B------:R-:W0:Y:S02]  /*0040*/  LDC R5, c[0x0][0x360] ;  /* 0x0000d800ff057b82 */ /* 0x000e240000000800 */
[----:B0-----:R-:W-:-:S05]  /*0050*/  IMAD R5, R5, UR4, R0 ;  /* 0x0000000405057c24 */ /* 0x001fca000f8e0200 */
[----:B-1----:R-:W-:-:S13]  /*0060*/  ISETP.GE.AND P0, PT, R5, UR5, PT ;  /* 0x0000000505007c0c */ /* 0x002fda000bf06270 */
[----:B------:R-:W-:Y:S05]  /*0070*/  @P0 EXIT ;  /* 0x000000000000094d */ /* 0x000fea0003800000 */
[----:B------:R-:W0:Y:S01]  /*0080*/  LDC.64 R2, c[0x0][0x380] ;  /* 0x0000e000ff027b82 */ /* 0x000e220000000a00 */
[----:B------:R-:W1:Y:S01]  /*0090*/  LDCU.64 UR4, c[0x0][0x358] ;  /* 0x00006b00ff0477ac */ /* 0x000e620008000a00 */
[----:B0-----:R-:W-:-:S05]  /*00a0*/  IMAD.WIDE R2, R5, 0x4, R2 ;  /* 0x0000000405027825 */ /* 0x001fca00078e0202 */
[----:B-1----:R-:W2:Y:S01]  /*00b0*/  LDG.E.CONSTANT R0, desc[UR4][R2.64] ;  /* 0x0000000402007981 */ /* 0x002ea2000c1e9900 */
[----:B------:R-:W-:Y:S01]  /*00c0*/  BSSY.RECONVERGENT B0, `(.L_x_0) ;  /* 0x000000c000007945 */ /* 0x000fe20003800200 */
[----:B--2---:R-:W-:Y:S01]  /*00d0*/  IADD3 R4, PT, PT, R0, -0xd000000, RZ ;  /* 0xf300000000047810 */ /* 0x004fe20007ffe0ff */
[----:B------:R0:W1:Y:S03]  /*00e0*/  MUFU.RSQ R7, R0 ;  /* 0x0000000000077308 */ /* 0x0000660000001400 */
[----:B------:R-:W-:-:S13]  /*00f0*/  ISETP.GT.U32.AND P0, PT, R4, 0x727fffff, PT ;  /* 0x727fffff0400780c */ /* 0x000fda0003f04070 */
[----:B0-----:R-:W-:Y:S05]  /*0100*/  @!P0 BRA `(.L_x_1) ;  /* 0x00000000000c8947 */ /* 0x001fea0003800000 */
[----:B------:R-:W-:-:S07]  /*0110*/  MOV R9, 0x130 ;  /* 0x0000013000097802 */ /* 0x000fce0000000f00 */
[----:B-1----:R-:W-:Y:S05]  /*0120*/  CALL.REL.NOINC `($__internal_0_$__cuda_sm20_sqrt_rn_f32_slowpath) ;  /* 0x0000000000287944 */ /* 0x002fea0003c00000 */
[----:B------:R-:W-:Y:S05]  /*0130*/  BRA `(.L_x_2) ;  /* 0x0000000000107947 */ /* 0x000fea0003800000 */
.L_x_1:
[----:B-1----:R-:W-:Y:S01]  /*0140*/  FMUL.FTZ R3, R0, R7 ;  /* 0x0000000700037220 */ /* 0x002fe20000410000 */
[----:B------:R-:W-:-:S03]  /*0150*/  FMUL.FTZ R7, R7, 0.5 ;  /* 0x3f00000007077820 */ /* 0x000fc60000410000 */
[----:B------:R-:W-:-:S04]  /*0160*/  FFMA R0, -R3, R3, R0 ;  /* 0x0000000303007223 */ /* 0x000fc80000000100 */
[----:B------:R-:W-:-:S07]  /*0170*/  FFMA R7, R0, R7, R3 ;  /* 0x0000000700077223 */ /* 0x000fce0000000003 */
.L_x_2:
[----:B------:R-:W-:Y:S05]  /*0180*/  BSYNC.RECONVERGENT B0 ;  /* 0x0000000000007941 */ /* 0x000fea0003800200 */
.L_x_0:
[----:B------:R-:W0:Y:S02]  /*0190*/  LDC.64 R2, c[0x0][0x388] ;  /* 0x0000e200ff027b82 */ /* 0x000e240000000a00 */
[----:B0-----:R-:W-:-:S05]  /*01a0*/  IMAD.WIDE R2, R5, 0x4, R2 ;  /* 0x0000000405027825 */ /* 0x001fca00078e0202 */
[----:B------:R-:W-:Y:S01]  /*01b0*/  STG.E desc[UR4][R2.64], R7 ;  /* 0x0000000702007986 */ /* 0x000fe2000c101904 */
[----:B------:R-:W-:Y:S05]  /*01c0*/  EXIT ;  /* 0x000000000000794d */ /* 0x000fea0003800000 */
        .weak           $__internal_0_$__cuda_sm20_sqrt_rn_f32_slowpath
        .type           $__internal_0_$__cuda_sm20_sqrt_rn_f32_slowpath,@function
        .size           $__internal_0_$__cuda_sm20_sqrt_rn_f32_slowpath,(.L_x_5 - $__internal_0_$__cuda_sm20_sqrt_rn_f32_slowpath)
$__internal_0_$__cuda_sm20_sqrt_rn_f32_slowpath:
[----:B------:R-:W-:-:S13]  /*01d0*/  LOP3.LUT P0, RZ, R0, 0x7fffffff, RZ, 0xc0, !PT ;  /* 0x7fffffff00ff7812 */ /* 0x000fda000780c0ff */
[----:B------:R-:W-:Y:S01]  /*01e0*/  @!P0 MOV R2, R0 ;  /* 0x0000000000028202 */ /* 0x000fe20000000f00 */
[----:B------:R-:W-:Y:S06]  /*01f0*/  @!P0 BRA `(.L_x_3) ;  /* 0x0000000000408947 */ /* 0x000fec0003800000 */
[----:B------:R-:W-:-:S13]  /*0200*/  FSETP.GEU.FTZ.AND P0, PT, R0, RZ, PT ;  /* 0x000000ff0000720b */ /* 0x000fda0003f1e000 */
[----:B------:R-:W-:Y:S01]  /*0210*/  @!P0 MOV R2, 0x7fffffff ;  /* 0x7fffffff00028802 */ /* 0x000fe20000000f00 */
[----:B------:R-:W-:Y:S06]  /*0220*/  @!P0 BRA `(.L_x_3) ;  /* 0x0000000000348947 */ /* 0x000fec0003800000 */
[----:B------:R-:W-:-:S13]  /*0230*/  FSETP.GTU.FTZ.AND P0, PT, |R0|, +INF , PT ;  /* 0x7f8000000000780b */ /* 0x000fda0003f1c200 */
[----:B------:R-:W-:Y:S01]  /*0240*/  @P0 FADD.FTZ R2, R0, 1 ;  /* 0x3f80000000020421 */ /* 0x000fe20000010000 */
[----:B------:R-:W-:Y:S06]  /*0250*/  @P0 BRA `(.L_x_3) ;  /* 0x0000000000280947 */ /* 0x000fec0003800000 */
[----:B------:R-:W-:-:S13]  /*0260*/  FSETP.NEU.FTZ.AND P0, PT, |R0|, +INF , PT ;  /* 0x7f8000000000780b */ /* 0x000fda0003f1d200 */
[----:B------:R-:W-:-:S04]  /*0270*/  @P0 FFMA R3, R0, 1.84467440737095516160e+19, RZ ;  /* 0x5f80000000030823 */ /* 0x000fc800000000ff */
[----:B------:R-:W0:Y:S02]  /*0280*/  @P0 MUFU.RSQ R2, R3 ;  /* 0x0000000300020308 */ /* 0x000e240000001400 */
[----:B0-----:R-:W-:Y:S01]  /*0290*/  @P0 FMUL.FTZ R4, R3, R2 ;  /* 0x0000000203040220 */ /* 0x001fe20000410000 */
[----:B------:R-:W-:Y:S01]  /*02a0*/  @P0 FMUL.FTZ R8, R2, 0.5 ;  /* 0x3f00000002080820 */ /* 0x000fe20000410000 */
[----:B------:R-:W-:Y:S02]  /*02b0*/  @!P0 MOV R2, R0 ;  /* 0x0000000000028202 */ /* 0x000fe40000000f00 */
[----:B------:R-:W-:-:S04]  /*02c0*/  @P0 FADD.FTZ R6, -R4, -RZ ;  /* 0x800000ff04060221 */ /* 0x000fc80000010100 */
[----:B------:R-:W-:-:S04]  /*02d0*/  @P0 FFMA R7, R4, R6, R3 ;  /* 0x0000000604070223 */ /* 0x000fc80000000003 */
[----:B------:R-:W-:-:S04]  /*02e0*/  @P0 FFMA R7, R7, R8, R4 ;  /* 0x0000000807070223 */ /* 0x000fc80000000004 */
[----:B------:R-:W-:-:S07]  /*02f0*/  @P0 FMUL.FTZ R2, R7, 2.3283064365386962891e-10 ;  /* 0x2f80000007020820 */ /* 0x000fce0000410000 */
.L_x_3:
[----:B------:R-:W-:Y:S01]  /*0300*/  HFMA2 R3, -RZ, RZ, 0, 0 ;  /* 0x00000000ff037431 */ /* 0x000fe200000001ff */
[----:B------:R-:W-:Y:S02]  /*0310*/  MOV R7, R2 ;  /* 0x0000000200077202 */ /* 0x000fe40000000f00 */
[----:B------:R-:W-:-:S04]  /*0320*/  MOV R2, R9 ;  /* 0x0000000900027202 */ /* 0x000fc80000000f00 */
[----:B------:R-:W-:Y:S05]  /*0330*/  RET.REL.NODEC R2 `(_Z10sqrtKernelPKfPfi) ;  /* 0xfffffffc02307950 */ /* 0x000fea0003c3ffff */
.L_x_4:
[----:B------:R-:W-:-:S00]  /*0340*/  BRA `(.L_x_4) ;  /* 0xfffffffc00fc7947 */ /* 0x000fc0000383ffff */
[----:B------:R-:W-:-:S00]  /*0350*/  NOP ;  /* 0x0000000000007918 */ /* 0x000fc00000000000 */
        /* <DEDUP_REMOVED lines=10> */
.L_x_5:


//--------------------- .nv.shared.reserved.0     --------------------------
	.section	.nv.shared.reserved.0,"aw",@nobits
	.weak		__nv_reservedSMEM_offset_0_alias
	.size		__nv_reservedSMEM_offset_0_alias, 0, 64
	.other		__nv_reservedSMEM_offset_0_alias,@"STO_CUDA_RESERVED_SHARED STV_DEFAULT"
__nv_reservedSMEM_offset_0_alias:
	.zero		0
	.zero		64


//--------------------- .nv.constant0._Z10sqrtKernelPKfPfi --------------------------
	.section	.nv.constant0._Z10sqrtKernelPKfPfi,"a",@progbits
	.sectionflags	@""
	.align	4
.nv.constant0._Z10sqrtKernelPKfPfi:
	.zero		916


//--------------------- SYMBOLS --------------------------

	.type		.nv.reservedSmem.offset0,@object
	.size		.nv.reservedSmem.offset0,0x4
